//
// Generated by NVIDIA NVVM Compiler
//
// Compiler Build ID: CL-36424714
// Cuda compilation tools, release 13.0, V13.0.88
// Based on NVVM 20.0.0
//

.version 9.0
.target sm_100
.address_size 64

	// .globl	_Z20cudaMatrixScalarMultIfEviPT_S1_S1_

.visible .entry _Z20cudaMatrixScalarMultIfEviPT_S1_S1_(
	.param .u32 _Z20cudaMatrixScalarMultIfEviPT_S1_S1__param_0,
	.param .u64 .ptr .align 1 _Z20cudaMatrixScalarMultIfEviPT_S1_S1__param_1,
	.param .u64 .ptr .align 1 _Z20cudaMatrixScalarMultIfEviPT_S1_S1__param_2,
	.param .u64 .ptr .align 1 _Z20cudaMatrixScalarMultIfEviPT_S1_S1__param_3
)
{
	.reg .b32 	%r<11>;
	.reg .b32 	%f<4>;
	.reg .b64 	%rd<10>;

	ld.param.u32 	%r1, [_Z20cudaMatrixScalarMultIfEviPT_S1_S1__param_0];
	ld.param.u64 	%rd1, [_Z20cudaMatrixScalarMultIfEviPT_S1_S1__param_1];
	ld.param.u64 	%rd2, [_Z20cudaMatrixScalarMultIfEviPT_S1_S1__param_2];
	ld.param.u64 	%rd3, [_Z20cudaMatrixScalarMultIfEviPT_S1_S1__param_3];
	cvta.to.global.u64 	%rd4, %rd3;
	cvta.to.global.u64 	%rd5, %rd2;
	cvta.to.global.u64 	%rd6, %rd1;
	mov.u32 	%r2, %tid.x;
	mov.u32 	%r3, %ctaid.x;
	mov.u32 	%r4, %ntid.x;
	mad.lo.s32 	%r5, %r3, %r4, %r2;
	mov.u32 	%r6, %tid.y;
	mov.u32 	%r7, %ctaid.y;
	mov.u32 	%r8, %ntid.y;
	mad.lo.s32 	%r9, %r7, %r8, %r6;
	mad.lo.s32 	%r10, %r9, %r1, %r5;
	mul.wide.s32 	%rd7, %r10, 4;
	add.s64 	%rd8, %rd6, %rd7;
	ld.global.f32 	%f1, [%rd8];
	ld.global.f32 	%f2, [%rd5];
	mul.f32 	%f3, %f1, %f2;
	add.s64 	%rd9, %rd4, %rd7;
	st.global.f32 	[%rd9], %f3;
	ret;

}
	// .globl	_Z14cudaMatrixMultIfEviiiPT_S1_S1_
.visible .entry _Z14cudaMatrixMultIfEviiiPT_S1_S1_(
	.param .u32 _Z14cudaMatrixMultIfEviiiPT_S1_S1__param_0,
	.param .u32 _Z14cudaMatrixMultIfEviiiPT_S1_S1__param_1,
	.param .u32 _Z14cudaMatrixMultIfEviiiPT_S1_S1__param_2,
	.param .u64 .ptr .align 1 _Z14cudaMatrixMultIfEviiiPT_S1_S1__param_3,
	.param .u64 .ptr .align 1 _Z14cudaMatrixMultIfEviiiPT_S1_S1__param_4,
	.param .u64 .ptr .align 1 _Z14cudaMatrixMultIfEviiiPT_S1_S1__param_5
)
{
	.reg .pred 	%p<13>;
	.reg .b32 	%r<41>;
	.reg .b32 	%f<68>;
	.reg .b64 	%rd<53>;

	ld.param.u32 	%r20, [_Z14cudaMatrixMultIfEviiiPT_S1_S1__param_0];
	ld.param.u32 	%r18, [_Z14cudaMatrixMultIfEviiiPT_S1_S1__param_1];
	ld.param.u32 	%r19, [_Z14cudaMatrixMultIfEviiiPT_S1_S1__param_2];
	ld.param.u64 	%rd7, [_Z14cudaMatrixMultIfEviiiPT_S1_S1__param_3];
	ld.param.u64 	%rd8, [_Z14cudaMatrixMultIfEviiiPT_S1_S1__param_4];
	ld.param.u64 	%rd6, [_Z14cudaMatrixMultIfEviiiPT_S1_S1__param_5];
	cvta.to.global.u64 	%rd1, %rd8;
	cvta.to.global.u64 	%rd2, %rd7;
	mov.u32 	%r21, %tid.y;
	mov.u32 	%r22, %ctaid.y;
	mov.u32 	%r23, %ntid.y;
	mad.lo.s32 	%r1, %r22, %r23, %r21;
	mov.u32 	%r24, %tid.x;
	mov.u32 	%r25, %ctaid.x;
	mov.u32 	%r26, %ntid.x;
	mad.lo.s32 	%r2, %r25, %r26, %r24;
	setp.ge.s32 	%p1, %r1, %r20;
	setp.ge.s32 	%p2, %r2, %r19;
	or.pred  	%p3, %p1, %p2;
	@%p3 bra 	$L__BB1_14;
	setp.lt.s32 	%p4, %r18, 1;
	mov.f32 	%f67, 0f00000000;
	@%p4 bra 	$L__BB1_13;
	mul.lo.s32 	%r3, %r18, %r1;
	and.b32  	%r4, %r18, 7;
	setp.lt.u32 	%p5, %r18, 8;
	mov.f32 	%f67, 0f00000000;
	mov.b32 	%r39, 0;
	@%p5 bra 	$L__BB1_5;
	and.b32  	%r39, %r18, 2147483640;
	neg.s32 	%r37, %r39;
	shl.b32 	%r7, %r19, 3;
	mul.wide.u32 	%rd9, %r3, 4;
	add.s64 	%rd10, %rd9, %rd2;
	add.s64 	%rd52, %rd10, 16;
	mov.f32 	%f67, 0f00000000;
	mul.wide.s32 	%rd13, %r19, 4;
	mov.u32 	%r36, %r2;
$L__BB1_4:
	.pragma "nounroll";
	ld.global.f32 	%f17, [%rd52+-16];
	mul.wide.s32 	%rd11, %r36, 4;
	add.s64 	%rd12, %rd1, %rd11;
	ld.global.f32 	%f18, [%rd12];
	fma.rn.f32 	%f19, %f17, %f18, %f67;
	ld.global.f32 	%f20, [%rd52+-12];
	add.s64 	%rd14, %rd12, %rd13;
	ld.global.f32 	%f21, [%rd14];
	fma.rn.f32 	%f22, %f20, %f21, %f19;
	ld.global.f32 	%f23, [%rd52+-8];
	add.s64 	%rd15, %rd14, %rd13;
	ld.global.f32 	%f24, [%rd15];
	fma.rn.f32 	%f25, %f23, %f24, %f22;
	ld.global.f32 	%f26, [%rd52+-4];
	add.s64 	%rd16, %rd15, %rd13;
	ld.global.f32 	%f27, [%rd16];
	fma.rn.f32 	%f28, %f26, %f27, %f25;
	ld.global.f32 	%f29, [%rd52];
	add.s64 	%rd17, %rd16, %rd13;
	ld.global.f32 	%f30, [%rd17];
	fma.rn.f32 	%f31, %f29, %f30, %f28;
	ld.global.f32 	%f32, [%rd52+4];
	add.s64 	%rd18, %rd17, %rd13;
	ld.global.f32 	%f33, [%rd18];
	fma.rn.f32 	%f34, %f32, %f33, %f31;
	ld.global.f32 	%f35, [%rd52+8];
	add.s64 	%rd19, %rd18, %rd13;
	ld.global.f32 	%f36, [%rd19];
	fma.rn.f32 	%f37, %f35, %f36, %f34;
	ld.global.f32 	%f38, [%rd52+12];
	add.s64 	%rd20, %rd19, %rd13;
	ld.global.f32 	%f39, [%rd20];
	fma.rn.f32 	%f67, %f38, %f39, %f37;
	add.s32 	%r37, %r37, 8;
	add.s32 	%r36, %r36, %r7;
	add.s64 	%rd52, %rd52, 32;
	setp.ne.s32 	%p6, %r37, 0;
	@%p6 bra 	$L__BB1_4;
$L__BB1_5:
	setp.eq.s32 	%p7, %r4, 0;
	@%p7 bra 	$L__BB1_13;
	and.b32  	%r13, %r18, 3;
	setp.lt.u32 	%p8, %r4, 4;
	@%p8 bra 	$L__BB1_8;
	add.s32 	%r28, %r39, %r3;
	mul.wide.u32 	%rd21, %r28, 4;
	add.s64 	%rd22, %rd2, %rd21;
	ld.global.f32 	%f41, [%rd22];
	mad.lo.s32 	%r29, %r39, %r19, %r2;
	mul.wide.s32 	%rd23, %r29, 4;
	add.s64 	%rd24, %rd1, %rd23;
	ld.global.f32 	%f42, [%rd24];
	fma.rn.f32 	%f43, %f41, %f42, %f67;
	cvt.u64.u32 	%rd25, %r3;
	cvt.u64.u32 	%rd26, %r39;
	add.s64 	%rd27, %rd26, %rd25;
	shl.b64 	%rd28, %rd27, 2;
	add.s64 	%rd29, %rd2, %rd28;
	ld.global.f32 	%f44, [%rd29+4];
	mul.wide.s32 	%rd30, %r19, 4;
	add.s64 	%rd31, %rd24, %rd30;
	ld.global.f32 	%f45, [%rd31];
	fma.rn.f32 	%f46, %f44, %f45, %f43;
	ld.global.f32 	%f47, [%rd29+8];
	add.s64 	%rd32, %rd31, %rd30;
	ld.global.f32 	%f48, [%rd32];
	fma.rn.f32 	%f49, %f47, %f48, %f46;
	ld.global.f32 	%f50, [%rd29+12];
	add.s64 	%rd33, %rd32, %rd30;
	ld.global.f32 	%f51, [%rd33];
	fma.rn.f32 	%f67, %f50, %f51, %f49;
	add.s32 	%r39, %r39, 4;
$L__BB1_8:
	setp.eq.s32 	%p9, %r13, 0;
	@%p9 bra 	$L__BB1_13;
	setp.eq.s32 	%p10, %r13, 1;
	@%p10 bra 	$L__BB1_11;
	add.s32 	%r30, %r39, %r3;
	mul.wide.u32 	%rd34, %r30, 4;
	add.s64 	%rd35, %rd2, %rd34;
	ld.global.f32 	%f53, [%rd35];
	mad.lo.s32 	%r31, %r39, %r19, %r2;
	mul.wide.s32 	%rd36, %r31, 4;
	add.s64 	%rd37, %rd1, %rd36;
	ld.global.f32 	%f54, [%rd37];
	fma.rn.f32 	%f55, %f53, %f54, %f67;
	cvt.u64.u32 	%rd38, %r3;
	cvt.u64.u32 	%rd39, %r39;
	add.s64 	%rd40, %rd39, %rd38;
	shl.b64 	%rd41, %rd40, 2;
	add.s64 	%rd42, %rd2, %rd41;
	ld.global.f32 	%f56, [%rd42+4];
	mul.wide.s32 	%rd43, %r19, 4;
	add.s64 	%rd44, %rd37, %rd43;
	ld.global.f32 	%f57, [%rd44];
	fma.rn.f32 	%f67, %f56, %f57, %f55;
	add.s32 	%r39, %r39, 2;
$L__BB1_11:
	and.b32  	%r32, %r18, 1;
	setp.eq.b32 	%p11, %r32, 1;
	not.pred 	%p12, %p11;
	@%p12 bra 	$L__BB1_13;
	add.s32 	%r33, %r39, %r3;
	mul.wide.u32 	%rd45, %r33, 4;
	add.s64 	%rd46, %rd2, %rd45;
	ld.global.f32 	%f58, [%rd46];
	mad.lo.s32 	%r34, %r39, %r19, %r2;
	mul.wide.s32 	%rd47, %r34, 4;
	add.s64 	%rd48, %rd1, %rd47;
	ld.global.f32 	%f59, [%rd48];
	fma.rn.f32 	%f67, %f58, %f59, %f67;
$L__BB1_13:
	mad.lo.s32 	%r35, %r19, %r1, %r2;
	cvta.to.global.u64 	%rd49, %rd6;
	mul.wide.s32 	%rd50, %r35, 4;
	add.s64 	%rd51, %rd49, %rd50;
	st.global.f32 	[%rd51], %f67;
$L__BB1_14:
	ret;

}
	// .globl	_Z13cudaMatrixAddIfEviPT_S1_S1_
.visible .entry _Z13cudaMatrixAddIfEviPT_S1_S1_(
	.param .u32 _Z13cudaMatrixAddIfEviPT_S1_S1__param_0,
	.param .u64 .ptr .align 1 _Z13cudaMatrixAddIfEviPT_S1_S1__param_1,
	.param .u64 .ptr .align 1 _Z13cudaMatrixAddIfEviPT_S1_S1__param_2,
	.param .u64 .ptr .align 1 _Z13cudaMatrixAddIfEviPT_S1_S1__param_3
)
{
	.reg .b32 	%r<11>;
	.reg .b32 	%f<4>;
	.reg .b64 	%rd<11>;

	ld.param.u32 	%r1, [_Z13cudaMatrixAddIfEviPT_S1_S1__param_0];
	ld.param.u64 	%rd1, [_Z13cudaMatrixAddIfEviPT_S1_S1__param_1];
	ld.param.u64 	%rd2, [_Z13cudaMatrixAddIfEviPT_S1_S1__param_2];
	ld.param.u64 	%rd3, [_Z13cudaMatrixAddIfEviPT_S1_S1__param_3];
	cvta.to.global.u64 	%rd4, %rd3;
	cvta.to.global.u64 	%rd5, %rd2;
	cvta.to.global.u64 	%rd6, %rd1;
	mov.u32 	%r2, %tid.x;
	mov.u32 	%r3, %ctaid.x;
	mov.u32 	%r4, %ntid.x;
	mad.lo.s32 	%r5, %r3, %r4, %r2;
	mov.u32 	%r6, %tid.y;
	mov.u32 	%r7, %ctaid.y;
	mov.u32 	%r8, %ntid.y;
	mad.lo.s32 	%r9, %r7, %r8, %r6;
	mad.lo.s32 	%r10, %r9, %r1, %r5;
	mul.wide.s32 	%rd7, %r10, 4;
	add.s64 	%rd8, %rd6, %rd7;
	ld.global.f32 	%f1, [%rd8];
	add.s64 	%rd9, %rd5, %rd7;
	ld.global.f32 	%f2, [%rd9];
	add.f32 	%f3, %f1, %f2;
	add.s64 	%rd10, %rd4, %rd7;
	st.global.f32 	[%rd10], %f3;
	ret;

}


// ===== COMPILED SASS (sm_100) =====

	.target	sm_100

	.elftype	@"ET_EXEC"


//--------------------- .note.nv.tkinfo           --------------------------
	.section	.note.nv.tkinfo,"",@"SHT_NOTE"
	.sectionflags	@"SHF_NOTE_NV_TKINFO"
	.tkinfo
        /*0018*/ 	.word	0x00000002
        /*0030*/ 	.string	""
        /*0030*/ 	.string	"ptxas"
        /*0030*/ 	.string	"Cuda compilation tools, release 13.0, V13.0.88"
        /*0030*/ 	.string	"Build cuda_13.0.r13.0/compiler.36424714_0"
        /*0030*/ 	.string	"-arch sm_100 -m 64 "



//--------------------- .note.nv.cuinfo           --------------------------
	.section	.note.nv.cuinfo,"",@"SHT_NOTE"
	.sectionflags	@"SHF_NOTE_NV_CUINFO"
        /*0018*/ 	.short	0x0002
        /*001a*/ 	.short	0x0064
        /*001c*/ 	.short	0x0082
	.zero		2


//--------------------- .nv.info                  --------------------------
	.section	.nv.info,"",@"SHT_CUDA_INFO"
	.align	4


	//----- nvinfo : EIATTR_REGCOUNT
	.align		4
        /*0000*/ 	.byte	0x04, 0x2f
        /*0002*/ 	.short	(.L_1 - .L_0)
	.align		4
.L_0:
        /*0004*/ 	.word	index@(_Z20cudaMatrixScalarMultIfEviPT_S1_S1_)
        /*0008*/ 	.word	0x0000000c


	//----- nvinfo : EIATTR_FRAME_SIZE
	.align		4
.L_1:
        /*000c*/ 	.byte	0x04, 0x11
        /*000e*/ 	.short	(.L_3 - .L_2)
	.align		4
.L_2:
        /*0010*/ 	.word	index@(_Z20cudaMatrixScalarMultIfEviPT_S1_S1_)
        /*0014*/ 	.word	0x00000000


	//----- nvinfo : EIATTR_REGCOUNT
	.align		4
.L_3:
        /*0018*/ 	.byte	0x04, 0x2f
        /*001a*/ 	.short	(.L_5 - .L_4)
	.align		4
.L_4:
        /*001c*/ 	.word	index@(_Z14cudaMatrixMultIfEviiiPT_S1_S1_)
        /*0020*/ 	.word	0x00000020


	//----- nvinfo : EIATTR_FRAME_SIZE
	.align		4
.L_5:
        /*0024*/ 	.byte	0x04, 0x11
        /*0026*/ 	.short	(.L_7 - .L_6)
	.align		4
.L_6:
        /*0028*/ 	.word	index@(_Z14cudaMatrixMultIfEviiiPT_S1_S1_)
        /*002c*/ 	.word	0x00000000


	//----- nvinfo : EIATTR_REGCOUNT
	.align		4
.L_7:
        /*0030*/ 	.byte	0x04, 0x2f
        /*0032*/ 	.short	(.L_9 - .L_8)
	.align		4
.L_8:
        /*0034*/ 	.word	index@(_Z13cudaMatrixAddIfEviPT_S1_S1_)
        /*0038*/ 	.word	0x0000000c


	//----- nvinfo : EIATTR_FRAME_SIZE
	.align		4
.L_9:
        /*003c*/ 	.byte	0x04, 0x11
        /*003e*/ 	.short	(.L_11 - .L_10)
	.align		4
.L_10:
        /*0040*/ 	.word	index@(_Z13cudaMatrixAddIfEviPT_S1_S1_)
        /*0044*/ 	.word	0x00000000


	//----- nvinfo : EIATTR_MIN_STACK_SIZE
	.align		4
.L_11:
        /*0048*/ 	.byte	0x04, 0x12
        /*004a*/ 	.short	(.L_13 - .L_12)
	.align		4
.L_12:
        /*004c*/ 	.word	index@(_Z13cudaMatrixAddIfEviPT_S1_S1_)
        /*0050*/ 	.word	0x00000000


	//----- nvinfo : EIATTR_MIN_STACK_SIZE
	.align		4
.L_13:
        /*0054*/ 	.byte	0x04, 0x12
        /*0056*/ 	.short	(.L_15 - .L_14)
	.align		4
.L_14:
        /*0058*/ 	.word	index@(_Z14cudaMatrixMultIfEviiiPT_S1_S1_)
        /*005c*/ 	.word	0x00000000


	//----- nvinfo : EIATTR_MIN_STACK_SIZE
	.align		4
.L_15:
        /*0060*/ 	.byte	0x04, 0x12
        /*0062*/ 	.short	(.L_17 - .L_16)
	.align		4
.L_16:
        /*0064*/ 	.word	index@(_Z20cudaMatrixScalarMultIfEviPT_S1_S1_)
        /*0068*/ 	.word	0x00000000
.L_17:


//--------------------- .nv.compat                --------------------------
	.section	.nv.compat,"",@"SHT_CUDA_COMPAT_INFO"
	.align	4
        /*0000*/ 	.byte	0x02, 0x09, 0x00, 0x00, 0x02, 0x02, 0x01, 0x00, 0x02, 0x05, 0x05, 0x00, 0x03, 0x07, 0x01, 0x01
        /*0010*/ 	.byte	0x02, 0x03, 0x00, 0x00, 0x02, 0x06, 0x01, 0x00, 0x04, 0x0b, 0x08, 0x00, 0x09, 0x00, 0x00, 0x00
        /*0020*/ 	.byte	0x00, 0x00, 0x00, 0x00


//--------------------- .nv.info._Z13cudaMatrixAddIfEviPT_S1_S1_ --------------------------
	.section	.nv.info._Z13cudaMatrixAddIfEviPT_S1_S1_,"",@"SHT_CUDA_INFO"
	.sectionflags	@""
	.align	4


	//----- nvinfo : EIATTR_CUDA_API_VERSION
	.align		4
        /*0000*/ 	.byte	0x04, 0x37
        /*0002*/ 	.short	(.L_19 - .L_18)
.L_18:
        /*0004*/ 	.word	0x00000082


	//----- nvinfo : EIATTR_KPARAM_INFO
	.align		4
.L_19:
        /*0008*/ 	.byte	0x04, 0x17
        /*000a*/ 	.short	(.L_21 - .L_20)
.L_20:
        /*000c*/ 	.word	0x00000000
        /*0010*/ 	.short	0x0003
        /*0012*/ 	.short	0x0018
        /*0014*/ 	.byte	0x00, 0xf5, 0x21, 0x00


	//----- nvinfo : EIATTR_KPARAM_INFO
	.align		4
.L_21:
        /*0018*/ 	.byte	0x04, 0x17
        /*001a*/ 	.short	(.L_23 - .L_22)
.L_22:
        /*001c*/ 	.word	0x00000000
        /*0020*/ 	.short	0x0002
        /*0022*/ 	.short	0x0010
        /*0024*/ 	.byte	0x00, 0xf5, 0x21, 0x00


	//----- nvinfo : EIATTR_KPARAM_INFO
	.align		4
.L_23:
        /*0028*/ 	.byte	0x04, 0x17
        /*002a*/ 	.short	(.L_25 - .L_24)
.L_24:
        /*002c*/ 	.word	0x00000000
        /*0030*/ 	.short	0x0001
        /*0032*/ 	.short	0x0008
        /*0034*/ 	.byte	0x00, 0xf5, 0x21, 0x00


	//----- nvinfo : EIATTR_KPARAM_INFO
	.align		4
.L_25:
        /*0038*/ 	.byte	0x04, 0x17
        /*003a*/ 	.short	(.L_27 - .L_26)
.L_26:
        /*003c*/ 	.word	0x00000000
        /*0040*/ 	.short	0x0000
        /*0042*/ 	.short	0x0000
        /*0044*/ 	.byte	0x00, 0xf0, 0x11, 0x00


	//----- nvinfo : EIATTR_SPARSE_MMA_MASK
	.align		4
.L_27:
        /*0048*/ 	.byte	0x03, 0x50
        /*004a*/ 	.short	0x0000


	//----- nvinfo : EIATTR_MAXREG_COUNT
	.align		4
        /*004c*/ 	.byte	0x03, 0x1b
        /*004e*/ 	.short	0x00ff


	//----- nvinfo : EIATTR_MERCURY_ISA_VERSION
	.align		4
        /*0050*/ 	.byte	0x03, 0x5f
        /*0052*/ 	.short	0x0101


	//----- nvinfo : EIATTR_VRC_CTA_INIT_COUNT
	.align		4
        /*0054*/ 	.byte	0x02, 0x4a
	.zero		1
	.zero		1


	//----- nvinfo : EIATTR_EXIT_INSTR_OFFSETS
	.align		4
        /*0058*/ 	.byte	0x04, 0x1c
        /*005a*/ 	.short	(.L_29 - .L_28)


	//   ....[0]....
.L_28:
        /*005c*/ 	.word	0x00000160


	//----- nvinfo : EIATTR_CBANK_PARAM_SIZE
	.align		4
.L_29:
        /*0060*/ 	.byte	0x03, 0x19
        /*0062*/ 	.short	0x0020


	//----- nvinfo : EIATTR_PARAM_CBANK
	.align		4
        /*0064*/ 	.byte	0x04, 0x0a
        /*0066*/ 	.short	(.L_31 - .L_30)
	.align		4
.L_30:
        /*0068*/ 	.word	index@(.nv.constant0._Z13cudaMatrixAddIfEviPT_S1_S1_)
        /*006c*/ 	.short	0x0380
        /*006e*/ 	.short	0x0020


	//----- nvinfo : EIATTR_SW_WAR
	.align		4
.L_31:
        /*0070*/ 	.byte	0x04, 0x36
        /*0072*/ 	.short	(.L_33 - .L_32)
.L_32:
        /*0074*/ 	.word	0x00000008
.L_33:


//--------------------- .nv.info._Z14cudaMatrixMultIfEviiiPT_S1_S1_ --------------------------
	.section	.nv.info._Z14cudaMatrixMultIfEviiiPT_S1_S1_,"",@"SHT_CUDA_INFO"
	.sectionflags	@""
	.align	4


	//----- nvinfo : EIATTR_CUDA_API_VERSION
	.align		4
        /*0000*/ 	.byte	0x04, 0x37
        /*0002*/ 	.short	(.L_35 - .L_34)
.L_34:
        /*0004*/ 	.word	0x00000082


	//----- nvinfo : EIATTR_KPARAM_INFO
	.align		4
.L_35:
        /*0008*/ 	.byte	0x04, 0x17
        /*000a*/ 	.short	(.L_37 - .L_36)
.L_36:
        /*000c*/ 	.word	0x00000000
        /*0010*/ 	.short	0x0005
        /*0012*/ 	.short	0x0020
        /*0014*/ 	.byte	0x00, 0xf5, 0x21, 0x00


	//----- nvinfo : EIATTR_KPARAM_INFO
	.align		4
.L_37:
        /*0018*/ 	.byte	0x04, 0x17
        /*001a*/ 	.short	(.L_39 - .L_38)
.L_38:
        /*001c*/ 	.word	0x00000000
        /*0020*/ 	.short	0x0004
        /*0022*/ 	.short	0x0018
        /*0024*/ 	.byte	0x00, 0xf5, 0x21, 0x00


	//----- nvinfo : EIATTR_KPARAM_INFO
	.align		4
.L_39:
        /*0028*/ 	.byte	0x04, 0x17
        /*002a*/ 	.short	(.L_41 - .L_40)
.L_40:
        /*002c*/ 	.word	0x00000000
        /*0030*/ 	.short	0x0003
        /*0032*/ 	.short	0x0010
        /*0034*/ 	.byte	0x00, 0xf5, 0x21, 0x00


	//----- nvinfo : EIATTR_KPARAM_INFO
	.align		4
.L_41:
        /*0038*/ 	.byte	0x04, 0x17
        /*003a*/ 	.short	(.L_43 - .L_42)
.L_42:
        /*003c*/ 	.word	0x00000000
        /*0040*/ 	.short	0x0002
        /*0042*/ 	.short	0x0008
        /*0044*/ 	.byte	0x00, 0xf0, 0x11, 0x00


	//----- nvinfo : EIATTR_KPARAM_INFO
	.align		4
.L_43:
        /*0048*/ 	.byte	0x04, 0x17
        /*004a*/ 	.short	(.L_45 - .L_44)
.L_44:
        /*004c*/ 	.word	0x00000000
        /*0050*/ 	.short	0x0001
        /*0052*/ 	.short	0x0004
        /*0054*/ 	.byte	0x00, 0xf0, 0x11, 0x00


	//----- nvinfo : EIATTR_KPARAM_INFO
	.align		4
.L_45:
        /*0058*/ 	.byte	0x04, 0x17
        /*005a*/ 	.short	(.L_47 - .L_46)
.L_46:
        /*005c*/ 	.word	0x00000000
        /*0060*/ 	.short	0x0000
        /*0062*/ 	.short	0x0000
        /*0064*/ 	.byte	0x00, 0xf0, 0x11, 0x00


	//----- nvinfo : EIATTR_SPARSE_MMA_MASK
	.align		4
.L_47:
        /*0068*/ 	.byte	0x03, 0x50
        /*006a*/ 	.short	0x0000


	//----- nvinfo : EIATTR_MAXREG_COUNT
	.align		4
        /*006c*/ 	.byte	0x03, 0x1b
        /*006e*/ 	.short	0x00ff


	//----- nvinfo : EIATTR_MERCURY_ISA_VERSION
	.align		4
        /*0070*/ 	.byte	0x03, 0x5f
        /*0072*/ 	.short	0x0101


	//----- nvinfo : EIATTR_VRC_CTA_INIT_COUNT
	.align		4
        /*0074*/ 	.byte	0x02, 0x4a
	.zero		1
	.zero		1


	//----- nvinfo : EIATTR_EXIT_INSTR_OFFSETS
	.align		4
        /*0078*/ 	.byte	0x04, 0x1c
        /*007a*/ 	.short	(.L_49 - .L_48)


	//   ....[0]....
.L_48:
        /*007c*/ 	.word	0x000000d0


	//   ....[1]....
        /*0080*/ 	.word	0x000008f0


	//----- nvinfo : EIATTR_CBANK_PARAM_SIZE
	.align		4
.L_49:
        /*0084*/ 	.byte	0x03, 0x19
        /*0086*/ 	.short	0x0028


	//----- nvinfo : EIATTR_PARAM_CBANK
	.align		4
        /*0088*/ 	.byte	0x04, 0x0a
        /*008a*/ 	.short	(.L_51 - .L_50)
	.align		4
.L_50:
        /*008c*/ 	.word	index@(.nv.constant0._Z14cudaMatrixMultIfEviiiPT_S1_S1_)
        /*0090*/ 	.short	0x0380
        /*0092*/ 	.short	0x0028


	//----- nvinfo : EIATTR_SW_WAR
	.align		4
.L_51:
        /*0094*/ 	.byte	0x04, 0x36
        /*0096*/ 	.short	(.L_53 - .L_52)
.L_52:
        /*0098*/ 	.word	0x00000008
.L_53:


//--------------------- .nv.info._Z20cudaMatrixScalarMultIfEviPT_S1_S1_ --------------------------
	.section	.nv.info._Z20cudaMatrixScalarMultIfEviPT_S1_S1_,"",@"SHT_CUDA_INFO"
	.sectionflags	@""
	.align	4


	//----- nvinfo : EIATTR_CUDA_API_VERSION
	.align		4
        /*0000*/ 	.byte	0x04, 0x37
        /*0002*/ 	.short	(.L_55 - .L_54)
.L_54:
        /*0004*/ 	.word	0x00000082


	//----- nvinfo : EIATTR_KPARAM_INFO
	.align		4
.L_55:
        /*0008*/ 	.byte	0x04, 0x17
        /*000a*/ 	.short	(.L_57 - .L_56)
.L_56:
        /*000c*/ 	.word	0x00000000
        /*0010*/ 	.short	0x0003
        /*0012*/ 	.short	0x0018
        /*0014*/ 	.byte	0x00, 0xf5, 0x21, 0x00


	//----- nvinfo : EIATTR_KPARAM_INFO
	.align		4
.L_57:
        /*0018*/ 	.byte	0x04, 0x17
        /*001a*/ 	.short	(.L_59 - .L_58)
.L_58:
        /*001c*/ 	.word	0x00000000
        /*0020*/ 	.short	0x0002
        /*0022*/ 	.short	0x0010
        /*0024*/ 	.byte	0x00, 0xf5, 0x21, 0x00


	//----- nvinfo : EIATTR_KPARAM_INFO
	.align		4
.L_59:
        /*0028*/ 	.byte	0x04, 0x17
        /*002a*/ 	.short	(.L_61 - .L_60)
.L_60:
        /*002c*/ 	.word	0x00000000
        /*0030*/ 	.short	0x0001
        /*0032*/ 	.short	0x0008
        /*0034*/ 	.byte	0x00, 0xf5, 0x21, 0x00


	//----- nvinfo : EIATTR_KPARAM_INFO
	.align		4
.L_61:
        /*0038*/ 	.byte	0x04, 0x17
        /*003a*/ 	.short	(.L_63 - .L_62)
.L_62:
        /*003c*/ 	.word	0x00000000
        /*0040*/ 	.short	0x0000
        /*0042*/ 	.short	0x0000
        /*0044*/ 	.byte	0x00, 0xf0, 0x11, 0x00


	//----- nvinfo : EIATTR_SPARSE_MMA_MASK
	.align		4
.L_63:
        /*0048*/ 	.byte	0x03, 0x50
        /*004a*/ 	.short	0x0000


	//----- nvinfo : EIATTR_MAXREG_COUNT
	.align		4
        /*004c*/ 	.byte	0x03, 0x1b
        /*004e*/ 	.short	0x00ff


	//----- nvinfo : EIATTR_MERCURY_ISA_VERSION
	.align		4
        /*0050*/ 	.byte	0x03, 0x5f
        /*0052*/ 	.short	0x0101


	//----- nvinfo : EIATTR_VRC_CTA_INIT_COUNT
	.align		4
        /*0054*/ 	.byte	0x02, 0x4a
	.zero		1
	.zero		1


	//----- nvinfo : EIATTR_EXIT_INSTR_OFFSETS
	.align		4
        /*0058*/ 	.byte	0x04, 0x1c
        /*005a*/ 	.short	(.L_65 - .L_64)


	//   ....[0]....
.L_64:
        /*005c*/ 	.word	0x00000150


	//----- nvinfo : EIATTR_CBANK_PARAM_SIZE
	.align		4
.L_65:
        /*0060*/ 	.byte	0x03, 0x19
        /*0062*/ 	.short	0x0020


	//----- nvinfo : EIATTR_PARAM_CBANK
	.align		4
        /*0064*/ 	.byte	0x04, 0x0a
        /*0066*/ 	.short	(.L_67 - .L_66)
	.align		4
.L_66:
        /*0068*/ 	.word	index@(.nv.constant0._Z20cudaMatrixScalarMultIfEviPT_S1_S1_)
        /*006c*/ 	.short	0x0380
        /*006e*/ 	.short	0x0020


	//----- nvinfo : EIATTR_SW_WAR
	.align		4
.L_67:
        /*0070*/ 	.byte	0x04, 0x36
        /*0072*/ 	.short	(.L_69 - .L_68)
.L_68:
        /*0074*/ 	.word	0x00000008
.L_69:


//--------------------- .nv.callgraph             --------------------------
	.section	.nv.callgraph,"",@"SHT_CUDA_CALLGRAPH"
	.align	4
	.sectionentsize	8
	.align		4
        /*0000*/ 	.word	0x00000000
	.align		4
        /*0004*/ 	.word	0xffffffff
	.align		4
        /*0008*/ 	.word	0x00000000
	.align		4
        /*000c*/ 	.word	0xfffffffe
	.align		4
        /*0010*/ 	.word	0x00000000
	.align		4
        /*0014*/ 	.word	0xfffffffd
	.align		4
        /*0018*/ 	.word	0x00000000
	.align		4
        /*001c*/ 	.word	0xfffffffc


//--------------------- .text._Z13cudaMatrixAddIfEviPT_S1_S1_ --------------------------
	.section	.text._Z13cudaMatrixAddIfEviPT_S1_S1_,"ax",@progbits
	.align	128
        .global         _Z13cudaMatrixAddIfEviPT_S1_S1_
        .type           _Z13cudaMatrixAddIfEviPT_S1_S1_,@function
        .size           _Z13cudaMatrixAddIfEviPT_S1_S1_,(.L_x_7 - _Z13cudaMatrixAddIfEviPT_S1_S1_)
        .other          _Z13cudaMatrixAddIfEviPT_S1_S1_,@"STO_CUDA_ENTRY STV_DEFAULT"
_Z13cudaMatrixAddIfEviPT_S1_S1_:
.text._Z13cudaMatrixAddIfEviPT_S1_S1_:
[----:B------:R-:W-:Y:S01]  /*0000*/  LDC R1, c[0x0][0x37c] ;  /* 0x0000df00ff017b82 */ /* 0x000fe20000000800 */
[----:B------:R-:W0:Y:S07]  /*0010*/  S2R R0, SR_TID.X ;  /* 0x0000000000007919 */ /* 0x000e2e0000002100 */
[----:B------:R-:W0:Y:S01]  /*0020*/  S2UR UR6, SR_CTAID.X ;  /* 0x00000000000679c3 */ /* 0x000e220000002500 */
[----:B------:R-:W1:Y:S01]  /*0030*/  LDCU UR8, c[0x0][0x380] ;  /* 0x00007000ff0877ac */ /* 0x000e620008000800 */
[----:B------:R-:W2:Y:S01]  /*0040*/  S2R R6, SR_TID.Y ;  /* 0x0000000000067919 */ /* 0x000ea20000002200 */
[----:B------:R-:W3:Y:S05]  /*0050*/  LDCU.64 UR4, c[0x0][0x358] ;  /* 0x00006b00ff0477ac */ /* 0x000eea0008000a00 */
[----:B------:R-:W0:Y:S08]  /*0060*/  LDC R7, c[0x0][0x360] ;  /* 0x0000d800ff077b82 */ /* 0x000e300000000800 */
[----:B------:R-:W2:Y:S08]  /*0070*/  S2UR UR7, SR_CTAID.Y ;  /* 0x00000000000779c3 */ /* 0x000eb00000002600 */
[----:B------:R-:W2:Y:S08]  /*0080*/  LDC R9, c[0x0][0x364] ;  /* 0x0000d900ff097b82 */ /* 0x000eb00000000800 */
[----:B------:R-:W4:Y:S01]  /*0090*/  LDC.64 R2, c[0x0][0x388] ;  /* 0x0000e200ff027b82 */ /* 0x000f220000000a00 */
[----:B0-----:R-:W-:-:S07]  /*00a0*/  IMAD R0, R7, UR6, R0 ;  /* 0x0000000607007c24 */ /* 0x001fce000f8e0200 */
[----:B------:R-:W0:Y:S01]  /*00b0*/  LDC.64 R4, c[0x0][0x390] ;  /* 0x0000e400ff047b82 */ /* 0x000e220000000a00 */
[----:B--2---:R-:W-:-:S04]  /*00c0*/  IMAD R7, R9, UR7, R6 ;  /* 0x0000000709077c24 */ /* 0x004fc8000f8e0206 */
[----:B-1----:R-:W-:-:S03]  /*00d0*/  IMAD R9, R7, UR8, R0 ;  /* 0x0000000807097c24 */ /* 0x002fc6000f8e0200 */
[----:B------:R-:W1:Y:S01]  /*00e0*/  LDC.64 R6, c[0x0][0x398] ;  /* 0x0000e600ff067b82 */ /* 0x000e620000000a00 */
[----:B----4-:R-:W-:-:S06]  /*00f0*/  IMAD.WIDE R2, R9, 0x4, R2 ;  /* 0x0000000409027825 */ /* 0x010fcc00078e0202 */
[----:B---3--:R-:W2:Y:S01]  /*0100*/  LDG.E R2, desc[UR4][R2.64] ;  /* 0x0000000402027981 */ /* 0x008ea2000c1e1900 */
[----:B0-----:R-:W-:-:S06]  /*0110*/  IMAD.WIDE R4, R9, 0x4, R4 ;  /* 0x0000000409047825 */ /* 0x001fcc00078e0204 */
[----:B------:R-:W2:Y:S01]  /*0120*/  LDG.E R5, desc[UR4][R4.64] ;  /* 0x0000000404057981 */ /* 0x000ea2000c1e1900 */
[----:B-1----:R-:W-:-:S04]  /*0130*/  IMAD.WIDE R6, R9, 0x4, R6 ;  /* 0x0000000409067825 */ /* 0x002fc800078e0206 */
[----:B--2---:R-:W-:-:S05]  /*0140*/  FADD R9, R2, R5 ;  /* 0x0000000502097221 */ /* 0x004fca0000000000 */
[----:B------:R-:W-:Y:S01]  /*0150*/  STG.E desc[UR4][R6.64], R9 ;  /* 0x0000000906007986 */ /* 0x000fe2000c101904 */
[----:B------:R-:W-:Y:S05]  /*0160*/  EXIT ;  /* 0x000000000000794d */ /* 0x000fea0003800000 */
.L_x_0:
[----:B------:R-:W-:-:S00]  /*0170*/  BRA `(.L_x_0) ;  /* 0xfffffffc00fc7947 */ /* 0x000fc0000383ffff */
[----:B------:R-:W-:-:S00]  /*0180*/  NOP ;  /* 0x0000000000007918 */ /* 0x000fc00000000000 */
[----:B------:R-:W-:-:S00]  /*0190*/  NOP ;  /* 0x0000000000007918 */ /* 0x000fc00000000000 */
[----:B------:R-:W-:-:S00]  /*01a0*/  NOP ;  /* 0x0000000000007918 */ /* 0x000fc00000000000 */
[----:B------:R-:W-:-:S00]  /*01b0*/  NOP ;  /* 0x0000000000007918 */ /* 0x000fc00000000000 */
[----:B------:R-:W-:-:S00]  /*01c0*/  NOP ;  /* 0x0000000000007918 */ /* 0x000fc00000000000 */
[----:B------:R-:W-:-:S00]  /*01d0*/  NOP ;  /* 0x0000000000007918 */ /* 0x000fc00000000000 */
[----:B------:R-:W-:-:S00]  /*01e0*/  NOP ;  /* 0x0000000000007918 */ /* 0x000fc00000000000 */
[----:B------:R-:W-:-:S00]  /*01f0*/  NOP ;  /* 0x0000000000007918 */ /* 0x000fc00000000000 */
.L_x_7:


//--------------------- .text._Z14cudaMatrixMultIfEviiiPT_S1_S1_ --------------------------
	.section	.text._Z14cudaMatrixMultIfEviiiPT_S1_S1_,"ax",@progbits
	.align	128
        .global         _Z14cudaMatrixMultIfEviiiPT_S1_S1_
        .type           _Z14cudaMatrixMultIfEviiiPT_S1_S1_,@function
        .size           _Z14cudaMatrixMultIfEviiiPT_S1_S1_,(.L_x_8 - _Z14cudaMatrixMultIfEviiiPT_S1_S1_)
        .other          _Z14cudaMatrixMultIfEviiiPT_S1_S1_,@"STO_CUDA_ENTRY STV_DEFAULT"
_Z14cudaMatrixMultIfEviiiPT_S1_S1_:
.text._Z14cudaMatrixMultIfEviiiPT_S1_S1_:
[----:B------:R-:W-:Y:S01]  /*0000*/  LDC R1, c[0x0][0x37c] ;  /* 0x0000df00ff017b82 */ /* 0x000fe20000000800 */
[----:B------:R-:W0:Y:S07]  /*0010*/  S2R R0, SR_TID.X ;  /* 0x0000000000007919 */ /* 0x000e2e0000002100 */
[----:B------:R-:W1:Y:S01]  /*0020*/  LDC R3, c[0x0][0x364] ;  /* 0x0000d900ff037b82 */ /* 0x000e620000000800 */
[----:B------:R-:W2:Y:S01]  /*0030*/  LDCU UR6, c[0x0][0x380] ;  /* 0x00007000ff0677ac */ /* 0x000ea20008000800 */
[----:B------:R-:W1:Y:S06]  /*0040*/  S2R R16, SR_TID.Y ;  /* 0x0000000000107919 */ /* 0x000e6c0000002200 */
[----:B------:R-:W0:Y:S08]  /*0050*/  S2UR UR5, SR_CTAID.X ;  /* 0x00000000000579c3 */ /* 0x000e300000002500 */
[----:B------:R-:W0:Y:S08]  /*0060*/  LDC R5, c[0x0][0x360] ;  /* 0x0000d800ff057b82 */ /* 0x000e300000000800 */
[----:B------:R-:W1:Y:S08]  /*0070*/  S2UR UR4, SR_CTAID.Y ;  /* 0x00000000000479c3 */ /* 0x000e700000002600 */
[----:B------:R-:W3:Y:S01]  /*0080*/  LDC R17, c[0x0][0x388] ;  /* 0x0000e200ff117b82 */ /* 0x000ee20000000800 */
[----:B0-----:R-:W-:-:S02]  /*0090*/  IMAD R0, R5, UR5, R0 ;  /* 0x0000000505007c24 */ /* 0x001fc4000f8e0200 */
[----:B-1----:R-:W-:-:S03]  /*00a0*/  IMAD R16, R3, UR4, R16 ;  /* 0x0000000403107c24 */ /* 0x002fc6000f8e0210 */
[----:B---3--:R-:W-:-:S04]  /*00b0*/  ISETP.GE.AND P0, PT, R0, R17, PT ;  /* 0x000000110000720c */ /* 0x008fc80003f06270 */
[----:B--2---:R-:W-:-:S13]  /*00c0*/  ISETP.GE.OR P0, PT, R16, UR6, P0 ;  /* 0x0000000610007c0c */ /* 0x004fda0008706670 */
[----:B------:R-:W-:Y:S05]  /*00d0*/  @P0 EXIT ;  /* 0x000000000000094d */ /* 0x000fea0003800000 */
[----:B------:R-:W0:Y:S01]  /*00e0*/  LDC R19, c[0x0][0x384] ;  /* 0x0000e100ff137b82 */ /* 0x000e220000000800 */
[----:B------:R-:W1:Y:S01]  /*00f0*/  LDCU.64 UR4, c[0x0][0x358] ;  /* 0x00006b00ff0477ac */ /* 0x000e620008000a00 */
[----:B------:R-:W-:Y:S01]  /*0100*/  HFMA2 R24, -RZ, RZ, 0, 0 ;  /* 0x00000000ff187431 */ /* 0x000fe200000001ff */
[----:B0-----:R-:W-:-:S13]  /*0110*/  ISETP.GE.AND P0, PT, R19, 0x1, PT ;  /* 0x000000011300780c */ /* 0x001fda0003f06270 */
[----:B-1----:R-:W-:Y:S05]  /*0120*/  @!P0 BRA `(.L_x_1) ;  /* 0x0000000400e08947 */ /* 0x002fea0003800000 */
[C---:B------:R-:W-:Y:S01]  /*0130*/  ISETP.GE.U32.AND P1, PT, R19.reuse, 0x8, PT ;  /* 0x000000081300780c */ /* 0x040fe20003f26070 */
[----:B------:R-:W-:Y:S01]  /*0140*/  IMAD R20, R16, R19, RZ ;  /* 0x0000001310147224 */ /* 0x000fe200078e02ff */
[----:B------:R-:W-:Y:S02]  /*0150*/  LOP3.LUT R27, R19, 0x7, RZ, 0xc0, !PT ;  /* 0x00000007131b7812 */ /* 0x000fe400078ec0ff */
[----:B------:R-:W-:Y:S02]  /*0160*/  MOV R24, RZ ;  /* 0x000000ff00187202 */ /* 0x000fe40000000f00 */
[----:B------:R-:W-:Y:S02]  /*0170*/  ISETP.NE.AND P0, PT, R27, RZ, PT ;  /* 0x000000ff1b00720c */ /* 0x000fe40003f05270 */
[----:B------:R-:W-:-:S05]  /*0180*/  MOV R21, RZ ;  /* 0x000000ff00157202 */ /* 0x000fca0000000f00 */
[----:B------:R-:W-:Y:S06]  /*0190*/  @!P1 BRA `(.L_x_2) ;  /* 0x0000000000c49947 */ /* 0x000fec0003800000 */
[----:B------:R-:W0:Y:S01]  /*01a0*/  LDC.64 R2, c[0x0][0x390] ;  /* 0x0000e400ff027b82 */ /* 0x000e220000000a00 */
[----:B------:R-:W-:Y:S02]  /*01b0*/  LOP3.LUT R21, R19, 0x7ffffff8, RZ, 0xc0, !PT ;  /* 0x7ffffff813157812 */ /* 0x000fe400078ec0ff */
[----:B------:R-:W-:Y:S02]  /*01c0*/  MOV R24, RZ ;  /* 0x000000ff00187202 */ /* 0x000fe40000000f00 */
[----:B------:R-:W-:Y:S02]  /*01d0*/  MOV R18, R0 ;  /* 0x0000000000127202 */ /* 0x000fe40000000f00 */
[----:B------:R-:W-:Y:S01]  /*01e0*/  IADD3 R22, PT, PT, -R21, RZ, RZ ;  /* 0x000000ff15167210 */ /* 0x000fe20007ffe1ff */
[----:B0-----:R-:W-:-:S03]  /*01f0*/  IMAD.WIDE.U32 R2, R20, 0x4, R2 ;  /* 0x0000000414027825 */ /* 0x001fc600078e0002 */
[----:B------:R-:W-:-:S04]  /*0200*/  IADD3 R4, P1, PT, R2, 0x10, RZ ;  /* 0x0000001002047810 */ /* 0x000fc80007f3e0ff */
[----:B------:R-:W-:-:S09]  /*0210*/  IADD3.X R5, PT, PT, RZ, R3, RZ, P1, !PT ;  /* 0x00000003ff057210 */ /* 0x000fd20000ffe4ff */
.L_x_3:
[----:B------:R-:W0:Y:S01]  /*0220*/  LDC.64 R14, c[0x0][0x398] ;  /* 0x0000e600ff0e7b82 */ /* 0x000e220000000a00 */
[----:B------:R-:W-:Y:S02]  /*0230*/  MOV R2, R4 ;  /* 0x0000000400027202 */ /* 0x000fe40000000f00 */
[----:B------:R-:W-:-:S05]  /*0240*/  MOV R3, R5 ;  /* 0x0000000500037202 */ /* 0x000fca0000000f00 */
[----:B------:R-:W2:Y:S04]  /*0250*/  LDG.E R25, desc[UR4][R2.64+-0x10] ;  /* 0xfffff00402197981 */ /* 0x000ea8000c1e1900 */
[----:B------:R-:W3:Y:S04]  /*0260*/  LDG.E R23, desc[UR4][R2.64+-0xc] ;  /* 0xfffff40402177981 */ /* 0x000ee8000c1e1900 */
[----:B------:R-:W4:Y:S04]  /*0270*/  LDG.E R29, desc[UR4][R2.64+-0x8] ;  /* 0xfffff804021d7981 */ /* 0x000f28000c1e1900 */
[----:B------:R-:W5:Y:S01]  /*0280*/  LDG.E R28, desc[UR4][R2.64+-0x4] ;  /* 0xfffffc04021c7981 */ /* 0x000f62000c1e1900 */
[----:B0-----:R-:W-:-:S05]  /*0290*/  IMAD.WIDE R14, R18, 0x4, R14 ;  /* 0x00000004120e7825 */ /* 0x001fca00078e020e */
[----:B------:R0:W2:Y:S01]  /*02a0*/  LDG.E R26, desc[UR4][R14.64] ;  /* 0x000000040e1a7981 */ /* 0x0000a2000c1e1900 */
[----:B------:R-:W-:-:S04]  /*02b0*/  IMAD.WIDE R12, R17, 0x4, R14 ;  /* 0x00000004110c7825 */ /* 0x000fc800078e020e */
[C---:B------:R-:W-:Y:S02]  /*02c0*/  IMAD.WIDE R4, R17.reuse, 0x4, R12 ;  /* 0x0000000411047825 */ /* 0x040fe400078e020c */
[----:B------:R-:W3:Y:S02]  /*02d0*/  LDG.E R12, desc[UR4][R12.64] ;  /* 0x000000040c0c7981 */ /* 0x000ee4000c1e1900 */
[C---:B------:R-:W-:Y:S02]  /*02e0*/  IMAD.WIDE R8, R17.reuse, 0x4, R4 ;  /* 0x0000000411087825 */ /* 0x040fe400078e0204 */
[----:B------:R-:W4:Y:S02]  /*02f0*/  LDG.E R4, desc[UR4][R4.64] ;  /* 0x0000000404047981 */ /* 0x000f24000c1e1900 */
[C---:B------:R-:W-:Y:S02]  /*0300*/  IMAD.WIDE R6, R17.reuse, 0x4, R8 ;  /* 0x0000000411067825 */ /* 0x040fe400078e0208 */
[----:B------:R-:W5:Y:S02]  /*0310*/  LDG.E R8, desc[UR4][R8.64] ;  /* 0x0000000408087981 */ /* 0x000f64000c1e1900 */
[----:B------:R-:W-:-:S02]  /*0320*/  IMAD.WIDE R10, R17, 0x4, R6 ;  /* 0x00000004110a7825 */ /* 0x000fc400078e0206 */
[----:B------:R-:W5:Y:S04]  /*0330*/  LDG.E R5, desc[UR4][R2.64] ;  /* 0x0000000402057981 */ /* 0x000f68000c1e1900 */
[----:B------:R-:W5:Y:S01]  /*0340*/  LDG.E R6, desc[UR4][R6.64] ;  /* 0x0000000406067981 */ /* 0x000f62000c1e1900 */
[----:B0-----:R-:W-:-:S03]  /*0350*/  IMAD.WIDE R14, R17, 0x4, R10 ;  /* 0x00000004110e7825 */ /* 0x001fc600078e020a */
[----:B------:R-:W5:Y:S04]  /*0360*/  LDG.E R10, desc[UR4][R10.64] ;  /* 0x000000040a0a7981 */ /* 0x000f68000c1e1900 */
[----:B------:R-:W5:Y:S04]  /*0370*/  LDG.E R13, desc[UR4][R14.64] ;  /* 0x000000040e0d7981 */ /* 0x000f68000c1e1900 */
[----:B------:R-:W5:Y:S04]  /*0380*/  LDG.E R7, desc[UR4][R2.64+0x4] ;  /* 0x0000040402077981 */ /* 0x000f68000c1e1900 */
[----:B------:R-:W5:Y:S01]  /*0390*/  LDG.E R9, desc[UR4][R2.64+0xc] ;  /* 0x00000c0402097981 */ /* 0x000f62000c1e1900 */
[----:B--2---:R-:W-:Y:S01]  /*03a0*/  FFMA R26, R25, R26, R24 ;  /* 0x0000001a191a7223 */ /* 0x004fe20000000018 */
[----:B------:R-:W-:-:S02]  /*03b0*/  IMAD.WIDE R24, R17, 0x4, R14 ;  /* 0x0000000411187825 */ /* 0x000fc400078e020e */
[----:B------:R-:W2:Y:S04]  /*03c0*/  LDG.E R14, desc[UR4][R2.64+0x8] ;  /* 0x00000804020e7981 */ /* 0x000ea8000c1e1900 */
[----:B------:R-:W2:Y:S01]  /*03d0*/  LDG.E R24, desc[UR4][R24.64] ;  /* 0x0000000418187981 */ /* 0x000ea2000c1e1900 */
[----:B---3--:R-:W-:Y:S01]  /*03e0*/  FFMA R12, R23, R12, R26 ;  /* 0x0000000c170c7223 */ /* 0x008fe2000000001a */
[----:B------:R-:W-:-:S03]  /*03f0*/  IADD3 R22, PT, PT, R22, 0x8, RZ ;  /* 0x0000000816167810 */ /* 0x000fc60007ffe0ff */
[----:B----4-:R-:W-:Y:S01]  /*0400*/  FFMA R29, R29, R4, R12 ;  /* 0x000000041d1d7223 */ /* 0x010fe2000000000c */
[----:B------:R-:W-:-:S03]  /*0410*/  ISETP.NE.AND P1, PT, R22, RZ, PT ;  /* 0x000000ff1600720c */ /* 0x000fc60003f25270 */
[----:B-----5:R-:W-:Y:S01]  /*0420*/  FFMA R8, R28, R8, R29 ;  /* 0x000000081c087223 */ /* 0x020fe2000000001d */
[----:B------:R-:W-:-:S03]  /*0430*/  IADD3 R4, P2, PT, R2, 0x20, RZ ;  /* 0x0000002002047810 */ /* 0x000fc60007f5e0ff */
[----:B------:R-:W-:Y:S01]  /*0440*/  FFMA R6, R5, R6, R8 ;  /* 0x0000000605067223 */ /* 0x000fe20000000008 */
[----:B------:R-:W-:Y:S02]  /*0450*/  IADD3.X R5, PT, PT, RZ, R3, RZ, P2, !PT ;  /* 0x00000003ff057210 */ /* 0x000fe400017fe4ff */
[----:B------:R-:W-:Y:S01]  /*0460*/  LEA R18, R17, R18, 0x3 ;  /* 0x0000001211127211 */ /* 0x000fe200078e18ff */
[----:B------:R-:W-:-:S04]  /*0470*/  FFMA R7, R7, R10, R6 ;  /* 0x0000000a07077223 */ /* 0x000fc80000000006 */
[----:B--2---:R-:W-:-:S04]  /*0480*/  FFMA R14, R14, R13, R7 ;  /* 0x0000000d0e0e7223 */ /* 0x004fc80000000007 */
[----:B------:R-:W-:Y:S01]  /*0490*/  FFMA R24, R9, R24, R14 ;  /* 0x0000001809187223 */ /* 0x000fe2000000000e */
[----:B------:R-:W-:Y:S06]  /*04a0*/  @P1 BRA `(.L_x_3) ;  /* 0xfffffffc005c1947 */ /* 0x000fec000383ffff */
.L_x_2:
[----:B------:R-:W-:Y:S05]  /*04b0*/  @!P0 BRA `(.L_x_1) ;  /* 0x0000000000fc8947 */ /* 0x000fea0003800000 */
[----:B------:R-:W-:Y:S02]  /*04c0*/  ISETP.GE.U32.AND P1, PT, R27, 0x4, PT ;  /* 0x000000041b00780c */ /* 0x000fe40003f26070 */
[----:B------:R-:W-:-:S04]  /*04d0*/  LOP3.LUT R14, R19, 0x3, RZ, 0xc0, !PT ;  /* 0x00000003130e7812 */ /* 0x000fc800078ec0ff */
[----:B------:R-:W-:-:S07]  /*04e0*/  ISETP.NE.AND P0, PT, R14, RZ, PT ;  /* 0x000000ff0e00720c */ /* 0x000fce0003f05270 */
[----:B------:R-:W-:Y:S06]  /*04f0*/  @!P1 BRA `(.L_x_4) ;  /* 0x00000000006c9947 */ /* 0x000fec0003800000 */
[----:B------:R-:W0:Y:S01]  /*0500*/  LDC.64 R4, c[0x0][0x398] ;  /* 0x0000e600ff047b82 */ /* 0x000e220000000a00 */
[----:B------:R-:W1:Y:S01]  /*0510*/  LDCU.64 UR6, c[0x0][0x390] ;  /* 0x00007200ff0677ac */ /* 0x000e620008000a00 */
[----:B------:R-:W-:Y:S01]  /*0520*/  IMAD R7, R21, R17, R0 ;  /* 0x0000001115077224 */ /* 0x000fe200078e0200 */
[CC--:B------:R-:W-:Y:S02]  /*0530*/  IADD3 R3, PT, PT, R20.reuse, R21.reuse, RZ ;  /* 0x0000001514037210 */ /* 0x0c0fe40007ffe0ff */
[----:B------:R-:W-:-:S03]  /*0540*/  IADD3 R8, P1, PT, R20, R21, RZ ;  /* 0x0000001514087210 */ /* 0x000fc60007f3e0ff */
[----:B------:R-:W2:Y:S01]  /*0550*/  LDC.64 R12, c[0x0][0x390] ;  /* 0x0000e400ff0c7b82 */ /* 0x000ea20000000a00 */
[----:B0-----:R-:W-:-:S04]  /*0560*/  IMAD.WIDE R4, R7, 0x4, R4 ;  /* 0x0000000407047825 */ /* 0x001fc800078e0204 */
[----:B------:R-:W-:Y:S02]  /*0570*/  IMAD.WIDE R6, R17, 0x4, R4 ;  /* 0x0000000411067825 */ /* 0x000fe400078e0204 */
[----:B------:R-:W3:Y:S02]  /*0580*/  LDG.E R4, desc[UR4][R4.64] ;  /* 0x0000000404047981 */ /* 0x000ee4000c1e1900 */
[----:B--2---:R-:W-:Y:S01]  /*0590*/  IMAD.WIDE.U32 R12, R3, 0x4, R12 ;  /* 0x00000004030c7825 */ /* 0x004fe200078e000c */
[----:B------:R-:W-:Y:S02]  /*05a0*/  IADD3.X R3, PT, PT, RZ, RZ, RZ, P1, !PT ;  /* 0x000000ffff037210 */ /* 0x000fe40000ffe4ff */
[----:B-1----:R-:W-:-:S03]  /*05b0*/  LEA R2, P1, R8, UR6, 0x2 ;  /* 0x0000000608027c11 */ /* 0x002fc6000f8210ff */
[----:B------:R-:W3:Y:S01]  /*05c0*/  LDG.E R13, desc[UR4][R12.64] ;  /* 0x000000040c0d7981 */ /* 0x000ee2000c1e1900 */
[----:B------:R-:W-:Y:S01]  /*05d0*/  LEA.HI.X R3, R8, UR7, R3, 0x2, P1 ;  /* 0x0000000708037c11 */ /* 0x000fe200088f1403 */
[C---:B------:R-:W-:Y:S02]  /*05e0*/  IMAD.WIDE R8, R17.reuse, 0x4, R6 ;  /* 0x0000000411087825 */ /* 0x040fe400078e0206 */
[----:B------:R-:W2:Y:S04]  /*05f0*/  LDG.E R6, desc[UR4][R6.64] ;  /* 0x0000000406067981 */ /* 0x000ea8000c1e1900 */
[----:B------:R-:W2:Y:S01]  /*0600*/  LDG.E R15, desc[UR4][R2.64+0x4] ;  /* 0x00000404020f7981 */ /* 0x000ea2000c1e1900 */
[----:B------:R-:W-:-:S03]  /*0610*/  IMAD.WIDE R10, R17, 0x4, R8 ;  /* 0x00000004110a7825 */ /* 0x000fc600078e0208 */
[----:B------:R-:W4:Y:S04]  /*0620*/  LDG.E R22, desc[UR4][R8.64] ;  /* 0x0000000408167981 */ /* 0x000f28000c1e1900 */
[----:B------:R-:W4:Y:S04]  /*0630*/  LDG.E R18, desc[UR4][R2.64+0x8] ;  /* 0x0000080402127981 */ /* 0x000f28000c1e1900 */
[----:B------:R-:W5:Y:S04]  /*0640*/  LDG.E R26, desc[UR4][R2.64+0xc] ;  /* 0x00000c04021a7981 */ /* 0x000f68000c1e1900 */
[----:B------:R-:W5:Y:S01]  /*0650*/  LDG.E R10, desc[UR4][R10.64] ;  /* 0x000000040a0a7981 */ /* 0x000f62000c1e1900 */
[----:B------:R-:W-:Y:S01]  /*0660*/  IADD3 R21, PT, PT, R21, 0x4, RZ ;  /* 0x0000000415157810 */ /* 0x000fe20007ffe0ff */
[----:B---3--:R-:W-:-:S04]  /*0670*/  FFMA R24, R13, R4, R24 ;  /* 0x000000040d187223 */ /* 0x008fc80000000018 */
[----:B--2---:R-:W-:-:S04]  /*0680*/  FFMA R15, R15, R6, R24 ;  /* 0x000000060f0f7223 */ /* 0x004fc80000000018 */
[----:B----4-:R-:W-:-:S04]  /*0690*/  FFMA R15, R18, R22, R15 ;  /* 0x00000016120f7223 */ /* 0x010fc8000000000f */
[----:B-----5:R-:W-:-:S07]  /*06a0*/  FFMA R24, R26, R10, R15 ;  /* 0x0000000a1a187223 */ /* 0x020fce000000000f */
.L_x_4:
[----:B------:R-:W-:Y:S05]  /*06b0*/  @!P0 BRA `(.L_x_1) ;  /* 0x00000000007c8947 */ /* 0x000fea0003800000 */
[----:B------:R-:W-:Y:S01]  /*06c0*/  ISETP.NE.AND P1, PT, R14, 0x1, PT ;  /* 0x000000010e00780c */ /* 0x000fe20003f25270 */
[----:B------:R-:W0:Y:S01]  /*06d0*/  LDC.64 R10, c[0x0][0x390] ;  /* 0x0000e400ff0a7b82 */ /* 0x000e220000000a00 */
[----:B------:R-:W-:-:S04]  /*06e0*/  LOP3.LUT R19, R19, 0x1, RZ, 0xc0, !PT ;  /* 0x0000000113137812 */ /* 0x000fc800078ec0ff */
[----:B------:R-:W-:-:S03]  /*06f0*/  ISETP.NE.U32.AND P0, PT, R19, 0x1, PT ;  /* 0x000000011300780c */ /* 0x000fc60003f05070 */
[----:B------:R-:W1:Y:S04]  /*0700*/  LDC.64 R8, c[0x0][0x398] ;  /* 0x0000e600ff087b82 */ /* 0x000e680000000a00 */
[CC--:B------:R-:W-:Y:S02]  /*0710*/  @P1 IADD3 R13, PT, PT, R20.reuse, R21.reuse, RZ ;  /* 0x00000015140d1210 */ /* 0x0c0fe40007ffe0ff */
[----:B------:R-:W-:Y:S02]  /*0720*/  @P1 IADD3 R12, P2, PT, R20, R21, RZ ;  /* 0x00000015140c1210 */ /* 0x000fe40007f5e0ff */
[----:B------:R-:W2:Y:S02]  /*0730*/  @P1 LDC.64 R2, c[0x0][0x390] ;  /* 0x0000e400ff021b82 */ /* 0x000ea40000000a00 */
[----:B------:R-:W-:-:S06]  /*0740*/  @P1 IADD3.X R14, PT, PT, RZ, RZ, RZ, P2, !PT ;  /* 0x000000ffff0e1210 */ /* 0x000fcc00017fe4ff */
[----:B------:R-:W3:Y:S01]  /*0750*/  LDC.64 R4, c[0x0][0x390] ;  /* 0x0000e400ff047b82 */ /* 0x000ee20000000a00 */
[----:B0-----:R-:W-:-:S04]  /*0760*/  @P1 IMAD.WIDE.U32 R10, R13, 0x4, R10 ;  /* 0x000000040d0a1825 */ /* 0x001fc800078e000a */
[C---:B------:R-:W-:Y:S01]  /*0770*/  @P1 IMAD R13, R21.reuse, R17, R0 ;  /* 0x00000011150d1224 */ /* 0x040fe200078e0200 */
[----:B------:R-:W-:Y:S01]  /*0780*/  @P1 IADD3 R21, PT, PT, R21, 0x2, RZ ;  /* 0x0000000215151810 */ /* 0x000fe20007ffe0ff */
[----:B------:R-:W4:Y:S01]  /*0790*/  @P1 LDG.E R11, desc[UR4][R10.64] ;  /* 0x000000040a0b1981 */ /* 0x000f22000c1e1900 */
[----:B------:R-:W0:Y:S01]  /*07a0*/  LDC.64 R6, c[0x0][0x398] ;  /* 0x0000e600ff067b82 */ /* 0x000e220000000a00 */
[----:B-1----:R-:W-:Y:S01]  /*07b0*/  @P1 IMAD.WIDE R8, R13, 0x4, R8 ;  /* 0x000000040d081825 */ /* 0x002fe200078e0208 */
[----:B------:R-:W-:Y:S02]  /*07c0*/  @!P0 IADD3 R15, PT, PT, R20, R21, RZ ;  /* 0x00000015140f8210 */ /* 0x000fe40007ffe0ff */
[----:B--2---:R-:W-:Y:S01]  /*07d0*/  @P1 LEA R2, P2, R12, R2, 0x2 ;  /* 0x000000020c021211 */ /* 0x004fe200078410ff */
[----:B------:R-:W-:-:S03]  /*07e0*/  @!P0 IMAD R21, R21, R17, R0 ;  /* 0x0000001115158224 */ /* 0x000fc600078e0200 */
[----:B------:R-:W-:Y:S01]  /*07f0*/  @P1 LEA.HI.X R3, R12, R3, R14, 0x2, P2 ;  /* 0x000000030c031211 */ /* 0x000fe200010f140e */
[----:B------:R-:W-:Y:S01]  /*0800*/  @P1 IMAD.WIDE R12, R17, 0x4, R8 ;  /* 0x00000004110c1825 */ /* 0x000fe200078e0208 */
[----:B------:R-:W4:Y:S03]  /*0810*/  @P1 LDG.E R14, desc[UR4][R8.64] ;  /* 0x00000004080e1981 */ /* 0x000f26000c1e1900 */
[----:B---3--:R-:W-:Y:S01]  /*0820*/  @!P0 IMAD.WIDE.U32 R4, R15, 0x4, R4 ;  /* 0x000000040f048825 */ /* 0x008fe200078e0004 */
[----:B------:R-:W2:Y:S04]  /*0830*/  @P1 LDG.E R2, desc[UR4][R2.64+0x4] ;  /* 0x0000040402021981 */ /* 0x000ea8000c1e1900 */
[----:B------:R-:W2:Y:S01]  /*0840*/  @P1 LDG.E R12, desc[UR4][R12.64] ;  /* 0x000000040c0c1981 */ /* 0x000ea2000c1e1900 */
[----:B0-----:R-:W-:-:S03]  /*0850*/  @!P0 IMAD.WIDE R6, R21, 0x4, R6 ;  /* 0x0000000415068825 */ /* 0x001fc600078e0206 */
[----:B------:R-:W3:Y:S04]  /*0860*/  @!P0 LDG.E R5, desc[UR4][R4.64] ;  /* 0x0000000404058981 */ /* 0x000ee8000c1e1900 */
[----:B------:R-:W3:Y:S01]  /*0870*/  @!P0 LDG.E R6, desc[UR4][R6.64] ;  /* 0x0000000406068981 */ /* 0x000ee2000c1e1900 */
[----:B----4-:R-:W-:-:S04]  /*0880*/  @P1 FFMA R11, R11, R14, R24 ;  /* 0x0000000e0b0b1223 */ /* 0x010fc80000000018 */
[----:B--2---:R-:W-:-:S04]  /*0890*/  @P1 FFMA R24, R2, R12, R11 ;  /* 0x0000000c02181223 */ /* 0x004fc8000000000b */
[----:B---3--:R-:W-:-:S07]  /*08a0*/  @!P0 FFMA R24, R5, R6, R24 ;  /* 0x0000000605188223 */ /* 0x008fce0000000018 */
.L_x_1:
[----:B------:R-:W0:Y:S01]  /*08b0*/  LDC.64 R2, c[0x0][0x3a0] ;  /* 0x0000e800ff027b82 */ /* 0x000e220000000a00 */
[----:B------:R-:W-:-:S04]  /*08c0*/  IMAD R17, R16, R17, R0 ;  /* 0x0000001110117224 */ /* 0x000fc800078e0200 */
[----:B0-----:R-:W-:-:S05]  /*08d0*/  IMAD.WIDE R2, R17, 0x4, R2 ;  /* 0x0000000411027825 */ /* 0x001fca00078e0202 */
[----:B------:R-:W-:Y:S01]  /*08e0*/  STG.E desc[UR4][R2.64], R24 ;  /* 0x0000001802007986 */ /* 0x000fe2000c101904 */
[----:B------:R-:W-:Y:S05]  /*08f0*/  EXIT ;  /* 0x000000000000794d */ /* 0x000fea0003800000 */
.L_x_5:
        /* <DEDUP_REMOVED lines=16> */
.L_x_8:


//--------------------- .text._Z20cudaMatrixScalarMultIfEviPT_S1_S1_ --------------------------
	.section	.text._Z20cudaMatrixScalarMultIfEviPT_S1_S1_,"ax",@progbits
	.align	128
        .global         _Z20cudaMatrixScalarMultIfEviPT_S1_S1_
        .type           _Z20cudaMatrixScalarMultIfEviPT_S1_S1_,@function
        .size           _Z20cudaMatrixScalarMultIfEviPT_S1_S1_,(.L_x_9 - _Z20cudaMatrixScalarMultIfEviPT_S1_S1_)
        .other          _Z20cudaMatrixScalarMultIfEviPT_S1_S1_,@"STO_CUDA_ENTRY STV_DEFAULT"
_Z20cudaMatrixScalarMultIfEviPT_S1_S1_:
.text._Z20cudaMatrixScalarMultIfEviPT_S1_S1_:
        /* <DEDUP_REMOVED lines=16> */
[----:B---3--:R-:W2:Y:S04]  /*0100*/  LDG.E R2, desc[UR4][R2.64] ;  /* 0x0000000402027981 */ /* 0x008ea8000c1e1900 */
[----:B0-----:R-:W2:Y:S01]  /*0110*/  LDG.E R5, desc[UR4][R4.64] ;  /* 0x0000000404057981 */ /* 0x001ea2000c1e1900 */
[----:B-1----:R-:W-:-:S04]  /*0120*/  IMAD.WIDE R6, R9, 0x4, R6 ;  /* 0x0000000409067825 */ /* 0x002fc800078e0206 */
[----:B--2---:R-:W-:-:S05]  /*0130*/  FMUL R9, R2, R5 ;  /* 0x0000000502097220 */ /* 0x004fca0000400000 */
[----:B------:R-:W-:Y:S01]  /*0140*/  STG.E desc[UR4][R6.64], R9 ;  /* 0x0000000906007986 */ /* 0x000fe2000c101904 */
[----:B------:R-:W-:Y:S05]  /*0150*/  EXIT ;  /* 0x000000000000794d */ /* 0x000fea0003800000 */
.L_x_6:
        /* <DEDUP_REMOVED lines=10> */
.L_x_9:


//--------------------- .nv.shared.reserved.0     --------------------------
	.section	.nv.shared.reserved.0,"aw",@nobits
	.weak		__nv_reservedSMEM_offset_0_alias
	.size		__nv_reservedSMEM_offset_0_alias, 0, 64
	.other		__nv_reservedSMEM_offset_0_alias,@"STO_CUDA_RESERVED_SHARED STV_DEFAULT"
__nv_reservedSMEM_offset_0_alias:
	.zero		0
	.zero		64


//--------------------- .nv.constant0._Z13cudaMatrixAddIfEviPT_S1_S1_ --------------------------
	.section	.nv.constant0._Z13cudaMatrixAddIfEviPT_S1_S1_,"a",@progbits
	.sectionflags	@""
	.align	4
.nv.constant0._Z13cudaMatrixAddIfEviPT_S1_S1_:
	.zero		928


//--------------------- .nv.constant0._Z14cudaMatrixMultIfEviiiPT_S1_S1_ --------------------------
	.section	.nv.constant0._Z14cudaMatrixMultIfEviiiPT_S1_S1_,"a",@progbits
	.sectionflags	@""
	.align	4
.nv.constant0._Z14cudaMatrixMultIfEviiiPT_S1_S1_:
	.zero		936


//--------------------- .nv.constant0._Z20cudaMatrixScalarMultIfEviPT_S1_S1_ --------------------------
	.section	.nv.constant0._Z20cudaMatrixScalarMultIfEviPT_S1_S1_,"a",@progbits
	.sectionflags	@""
	.align	4
.nv.constant0._Z20cudaMatrixScalarMultIfEviPT_S1_S1_:
	.zero		928


//--------------------- SYMBOLS --------------------------

	.type		.nv.reservedSmem.offset0,@object
	.size		.nv.reservedSmem.offset0,0x4
